//
// Generated by NVIDIA NVVM Compiler
//
// Compiler Build ID: CL-36424714
// Cuda compilation tools, release 13.0, V13.0.88
// Based on NVVM 20.0.0
//

.version 9.0
.target sm_100
.address_size 64

	// .globl	_Z10vector_addPfS_S_i

.visible .entry _Z10vector_addPfS_S_i(
	.param .u64 .ptr .align 1 _Z10vector_addPfS_S_i_param_0,
	.param .u64 .ptr .align 1 _Z10vector_addPfS_S_i_param_1,
	.param .u64 .ptr .align 1 _Z10vector_addPfS_S_i_param_2,
	.param .u32 _Z10vector_addPfS_S_i_param_3
)
{
	.reg .pred 	%p<4>;
	.reg .b32 	%r<37>;
	.reg .b32 	%f<16>;
	.reg .b64 	%rd<27>;

	ld.param.u64 	%rd4, [_Z10vector_addPfS_S_i_param_0];
	ld.param.u64 	%rd5, [_Z10vector_addPfS_S_i_param_1];
	ld.param.u64 	%rd6, [_Z10vector_addPfS_S_i_param_2];
	cvta.to.global.u64 	%rd1, %rd4;
	cvta.to.global.u64 	%rd2, %rd6;
	cvta.to.global.u64 	%rd3, %rd5;
	mov.u32 	%r1, %ntid.x;
	mov.u32 	%r32, %tid.x;
	add.s32 	%r21, %r32, %r1;
	sub.s32 	%r22, 9999999, %r21;
	div.u32 	%r23, %r22, %r1;
	and.b32  	%r3, %r23, 3;
	setp.eq.s32 	%p1, %r3, 2;
	@%p1 bra 	$L__BB0_3;
	mov.b32 	%r31, 0;
$L__BB0_2:
	.pragma "nounroll";
	mul.wide.u32 	%rd7, %r32, 4;
	add.s64 	%rd8, %rd3, %rd7;
	ld.global.f32 	%f1, [%rd8];
	add.s64 	%rd9, %rd2, %rd7;
	ld.global.f32 	%f2, [%rd9];
	add.f32 	%f3, %f1, %f2;
	add.s64 	%rd10, %rd1, %rd7;
	st.global.f32 	[%rd10], %f3;
	add.s32 	%r32, %r32, %r1;
	add.s32 	%r31, %r31, 1;
	xor.b32  	%r25, %r3, %r31;
	setp.ne.s32 	%p2, %r25, 2;
	@%p2 bra 	$L__BB0_2;
$L__BB0_3:
	shl.b32 	%r26, %r1, 1;
	add.s32 	%r35, %r32, %r26;
	shl.b32 	%r10, %r1, 2;
	mad.lo.s32 	%r34, %r1, 3, %r32;
	add.s32 	%r33, %r1, %r32;
$L__BB0_4:
	mul.wide.u32 	%rd11, %r32, 4;
	add.s64 	%rd12, %rd3, %rd11;
	ld.global.f32 	%f4, [%rd12];
	add.s64 	%rd13, %rd2, %rd11;
	ld.global.f32 	%f5, [%rd13];
	add.f32 	%f6, %f4, %f5;
	add.s64 	%rd14, %rd1, %rd11;
	st.global.f32 	[%rd14], %f6;
	add.s32 	%r27, %r32, %r1;
	mul.wide.u32 	%rd15, %r33, 4;
	add.s64 	%rd16, %rd3, %rd15;
	ld.global.f32 	%f7, [%rd16];
	add.s64 	%rd17, %rd2, %rd15;
	ld.global.f32 	%f8, [%rd17];
	add.f32 	%f9, %f7, %f8;
	add.s64 	%rd18, %rd1, %rd15;
	st.global.f32 	[%rd18], %f9;
	add.s32 	%r28, %r27, %r1;
	mul.wide.u32 	%rd19, %r35, 4;
	add.s64 	%rd20, %rd3, %rd19;
	ld.global.f32 	%f10, [%rd20];
	add.s64 	%rd21, %rd2, %rd19;
	ld.global.f32 	%f11, [%rd21];
	add.f32 	%f12, %f10, %f11;
	add.s64 	%rd22, %rd1, %rd19;
	st.global.f32 	[%rd22], %f12;
	add.s32 	%r29, %r28, %r1;
	mul.wide.u32 	%rd23, %r34, 4;
	add.s64 	%rd24, %rd3, %rd23;
	ld.global.f32 	%f13, [%rd24];
	add.s64 	%rd25, %rd2, %rd23;
	ld.global.f32 	%f14, [%rd25];
	add.f32 	%f15, %f13, %f14;
	add.s64 	%rd26, %rd1, %rd23;
	st.global.f32 	[%rd26], %f15;
	add.s32 	%r32, %r29, %r1;
	add.s32 	%r35, %r35, %r10;
	add.s32 	%r34, %r34, %r10;
	add.s32 	%r33, %r33, %r10;
	setp.lt.u32 	%p3, %r32, 10000000;
	@%p3 bra 	$L__BB0_4;
	ret;

}


// ===== COMPILED SASS (sm_100) =====

	.target	sm_100

	.elftype	@"ET_EXEC"


//--------------------- .note.nv.tkinfo           --------------------------
	.section	.note.nv.tkinfo,"",@"SHT_NOTE"
	.sectionflags	@"SHF_NOTE_NV_TKINFO"
	.tkinfo
        /*0018*/ 	.word	0x00000002
        /*0030*/ 	.string	""
        /*0030*/ 	.string	"ptxas"
        /*0030*/ 	.string	"Cuda compilation tools, release 13.0, V13.0.88"
        /*0030*/ 	.string	"Build cuda_13.0.r13.0/compiler.36424714_0"
        /*0030*/ 	.string	"-arch sm_100 -m 64 "



//--------------------- .note.nv.cuinfo           --------------------------
	.section	.note.nv.cuinfo,"",@"SHT_NOTE"
	.sectionflags	@"SHF_NOTE_NV_CUINFO"
        /*0018*/ 	.short	0x0002
        /*001a*/ 	.short	0x0064
        /*001c*/ 	.short	0x0082
	.zero		2


//--------------------- .nv.info                  --------------------------
	.section	.nv.info,"",@"SHT_CUDA_INFO"
	.align	4


	//----- nvinfo : EIATTR_REGCOUNT
	.align		4
        /*0000*/ 	.byte	0x04, 0x2f
        /*0002*/ 	.short	(.L_1 - .L_0)
	.align		4
.L_0:
        /*0004*/ 	.word	index@(_Z10vector_addPfS_S_i)
        /*0008*/ 	.word	0x00000020


	//----- nvinfo : EIATTR_FRAME_SIZE
	.align		4
.L_1:
        /*000c*/ 	.byte	0x04, 0x11
        /*000e*/ 	.short	(.L_3 - .L_2)
	.align		4
.L_2:
        /*0010*/ 	.word	index@(_Z10vector_addPfS_S_i)
        /*0014*/ 	.word	0x00000000


	//----- nvinfo : EIATTR_MIN_STACK_SIZE
	.align		4
.L_3:
        /*0018*/ 	.byte	0x04, 0x12
        /*001a*/ 	.short	(.L_5 - .L_4)
	.align		4
.L_4:
        /*001c*/ 	.word	index@(_Z10vector_addPfS_S_i)
        /*0020*/ 	.word	0x00000000
.L_5:


//--------------------- .nv.compat                --------------------------
	.section	.nv.compat,"",@"SHT_CUDA_COMPAT_INFO"
	.align	4
        /*0000*/ 	.byte	0x02, 0x09, 0x00, 0x00, 0x02, 0x02, 0x01, 0x00, 0x02, 0x05, 0x05, 0x00, 0x03, 0x07, 0x01, 0x01
        /*0010*/ 	.byte	0x02, 0x03, 0x00, 0x00, 0x02, 0x06, 0x01, 0x00, 0x04, 0x0b, 0x08, 0x00, 0x09, 0x00, 0x00, 0x00
        /*0020*/ 	.byte	0x00, 0x00, 0x00, 0x00


//--------------------- .nv.info._Z10vector_addPfS_S_i --------------------------
	.section	.nv.info._Z10vector_addPfS_S_i,"",@"SHT_CUDA_INFO"
	.sectionflags	@""
	.align	4


	//----- nvinfo : EIATTR_CUDA_API_VERSION
	.align		4
        /*0000*/ 	.byte	0x04, 0x37
        /*0002*/ 	.short	(.L_7 - .L_6)
.L_6:
        /*0004*/ 	.word	0x00000082


	//----- nvinfo : EIATTR_KPARAM_INFO
	.align		4
.L_7:
        /*0008*/ 	.byte	0x04, 0x17
        /*000a*/ 	.short	(.L_9 - .L_8)
.L_8:
        /*000c*/ 	.word	0x00000000
        /*0010*/ 	.short	0x0003
        /*0012*/ 	.short	0x0018
        /*0014*/ 	.byte	0x00, 0xf0, 0x11, 0x00


	//----- nvinfo : EIATTR_KPARAM_INFO
	.align		4
.L_9:
        /*0018*/ 	.byte	0x04, 0x17
        /*001a*/ 	.short	(.L_11 - .L_10)
.L_10:
        /*001c*/ 	.word	0x00000000
        /*0020*/ 	.short	0x0002
        /*0022*/ 	.short	0x0010
        /*0024*/ 	.byte	0x00, 0xf5, 0x21, 0x00


	//----- nvinfo : EIATTR_KPARAM_INFO
	.align		4
.L_11:
        /*0028*/ 	.byte	0x04, 0x17
        /*002a*/ 	.short	(.L_13 - .L_12)
.L_12:
        /*002c*/ 	.word	0x00000000
        /*0030*/ 	.short	0x0001
        /*0032*/ 	.short	0x0008
        /*0034*/ 	.byte	0x00, 0xf5, 0x21, 0x00


	//----- nvinfo : EIATTR_KPARAM_INFO
	.align		4
.L_13:
        /*0038*/ 	.byte	0x04, 0x17
        /*003a*/ 	.short	(.L_15 - .L_14)
.L_14:
        /*003c*/ 	.word	0x00000000
        /*0040*/ 	.short	0x0000
        /*0042*/ 	.short	0x0000
        /*0044*/ 	.byte	0x00, 0xf5, 0x21, 0x00


	//----- nvinfo : EIATTR_SPARSE_MMA_MASK
	.align		4
.L_15:
        /*0048*/ 	.byte	0x03, 0x50
        /*004a*/ 	.short	0x0000


	//----- nvinfo : EIATTR_MAXREG_COUNT
	.align		4
        /*004c*/ 	.byte	0x03, 0x1b
        /*004e*/ 	.short	0x00ff


	//----- nvinfo : EIATTR_MERCURY_ISA_VERSION
	.align		4
        /*0050*/ 	.byte	0x03, 0x5f
        /*0052*/ 	.short	0x0101


	//----- nvinfo : EIATTR_VRC_CTA_INIT_COUNT
	.align		4
        /*0054*/ 	.byte	0x02, 0x4a
	.zero		1
	.zero		1


	//----- nvinfo : EIATTR_EXIT_INSTR_OFFSETS
	.align		4
        /*0058*/ 	.byte	0x04, 0x1c
        /*005a*/ 	.short	(.L_17 - .L_16)


	//   ....[0]....
.L_16:
        /*005c*/ 	.word	0x00000550


	//----- nvinfo : EIATTR_CRS_STACK_SIZE
	.align		4
.L_17:
        /*0060*/ 	.byte	0x04, 0x1e
        /*0062*/ 	.short	(.L_19 - .L_18)
.L_18:
        /*0064*/ 	.word	0x00000000


	//----- nvinfo : EIATTR_CBANK_PARAM_SIZE
	.align		4
.L_19:
        /*0068*/ 	.byte	0x03, 0x19
        /*006a*/ 	.short	0x001c


	//----- nvinfo : EIATTR_PARAM_CBANK
	.align		4
        /*006c*/ 	.byte	0x04, 0x0a
        /*006e*/ 	.short	(.L_21 - .L_20)
	.align		4
.L_20:
        /*0070*/ 	.word	index@(.nv.constant0._Z10vector_addPfS_S_i)
        /*0074*/ 	.short	0x0380
        /*0076*/ 	.short	0x001c


	//----- nvinfo : EIATTR_SW_WAR
	.align		4
.L_21:
        /*0078*/ 	.byte	0x04, 0x36
        /*007a*/ 	.short	(.L_23 - .L_22)
.L_22:
        /*007c*/ 	.word	0x00000008
.L_23:


//--------------------- .nv.callgraph             --------------------------
	.section	.nv.callgraph,"",@"SHT_CUDA_CALLGRAPH"
	.align	4
	.sectionentsize	8
	.align		4
        /*0000*/ 	.word	0x00000000
	.align		4
        /*0004*/ 	.word	0xffffffff
	.align		4
        /*0008*/ 	.word	0x00000000
	.align		4
        /*000c*/ 	.word	0xfffffffe
	.align		4
        /*0010*/ 	.word	0x00000000
	.align		4
        /*0014*/ 	.word	0xfffffffd
	.align		4
        /*0018*/ 	.word	0x00000000
	.align		4
        /*001c*/ 	.word	0xfffffffc


//--------------------- .text._Z10vector_addPfS_S_i --------------------------
	.section	.text._Z10vector_addPfS_S_i,"ax",@progbits
	.align	128
        .global         _Z10vector_addPfS_S_i
        .type           _Z10vector_addPfS_S_i,@function
        .size           _Z10vector_addPfS_S_i,(.L_x_5 - _Z10vector_addPfS_S_i)
        .other          _Z10vector_addPfS_S_i,@"STO_CUDA_ENTRY STV_DEFAULT"
_Z10vector_addPfS_S_i:
.text._Z10vector_addPfS_S_i:
[----:B------:R-:W-:Y:S08]  /*0000*/  LDC R1, c[0x0][0x37c] ;  /* 0x0000df00ff017b82 */ /* 0x000ff00000000800 */
[----:B------:R-:W0:Y:S01]  /*0010*/  LDC R0, c[0x0][0x360] ;  /* 0x0000d800ff007b82 */ /* 0x000e220000000800 */
[----:B------:R-:W1:Y:S01]  /*0020*/  S2R R9, SR_TID.X ;  /* 0x0000000000097919 */ /* 0x000e620000002100 */
[----:B------:R-:W2:Y:S01]  /*0030*/  LDCU.64 UR4, c[0x0][0x358] ;  /* 0x00006b00ff0477ac */ /* 0x000ea20008000a00 */
[----:B------:R-:W-:Y:S01]  /*0040*/  BSSY.RECONVERGENT B0, `(.L_x_0) ;  /* 0x000002a000007945 */ /* 0x000fe20003800200 */
[----:B0-----:R-:W0:Y:S01]  /*0050*/  I2F.U32.RP R4, R0 ;  /* 0x0000000000047306 */ /* 0x001e220000209000 */
[----:B------:R-:W-:-:S07]  /*0060*/  ISETP.NE.U32.AND P2, PT, R0, RZ, PT ;  /* 0x000000ff0000720c */ /* 0x000fce0003f45070 */
[----:B0-----:R-:W0:Y:S02]  /*0070*/  MUFU.RCP R4, R4 ;  /* 0x0000000400047308 */ /* 0x001e240000001000 */
[----:B0-----:R-:W-:-:S06]  /*0080*/  IADD3 R2, PT, PT, R4, 0xffffffe, RZ ;  /* 0x0ffffffe04027810 */ /* 0x001fcc0007ffe0ff */
[----:B------:R0:W3:Y:S02]  /*0090*/  F2I.FTZ.U32.TRUNC.NTZ R3, R2 ;  /* 0x0000000200037305 */ /* 0x0000e4000021f000 */
[----:B0-----:R-:W-:Y:S01]  /*00a0*/  HFMA2 R2, -RZ, RZ, 0, 0 ;  /* 0x00000000ff027431 */ /* 0x001fe200000001ff */
[----:B---3--:R-:W-:-:S05]  /*00b0*/  IADD3 R5, PT, PT, RZ, -R3, RZ ;  /* 0x80000003ff057210 */ /* 0x008fca0007ffe0ff */
[----:B------:R-:W-:-:S04]  /*00c0*/  IMAD R5, R5, R0, RZ ;  /* 0x0000000005057224 */ /* 0x000fc800078e02ff */
[----:B------:R-:W-:Y:S01]  /*00d0*/  IMAD.HI.U32 R6, R3, R5, R2 ;  /* 0x0000000503067227 */ /* 0x000fe200078e0002 */
[----:B-1----:R-:W-:-:S05]  /*00e0*/  IADD3 R3, PT, PT, -R9, 0x98967f, -R0 ;  /* 0x0098967f09037810 */ /* 0x002fca0007ffe900 */
[----:B------:R-:W-:Y:S02]  /*00f0*/  IMAD.HI.U32 R8, R6, R3, RZ ;  /* 0x0000000306087227 */ /* 0x000fe400078e00ff */
[----:B------:R-:W0:Y:S03]  /*0100*/  LDC.64 R6, c[0x0][0x388] ;  /* 0x0000e200ff067b82 */ /* 0x000e260000000a00 */
[----:B------:R-:W-:-:S05]  /*0110*/  IADD3 R4, PT, PT, -R8, RZ, RZ ;  /* 0x000000ff08047210 */ /* 0x000fca0007ffe1ff */
[----:B------:R-:W-:Y:S02]  /*0120*/  IMAD R3, R0, R4, R3 ;  /* 0x0000000400037224 */ /* 0x000fe400078e0203 */
[----:B------:R-:W1:Y:S03]  /*0130*/  LDC.64 R4, c[0x0][0x380] ;  /* 0x0000e000ff047b82 */ /* 0x000e660000000a00 */
[----:B------:R-:W-:-:S13]  /*0140*/  ISETP.GE.U32.AND P0, PT, R3, R0, PT ;  /* 0x000000000300720c */ /* 0x000fda0003f06070 */
[-C--:B------:R-:W-:Y:S02]  /*0150*/  @P0 IADD3 R3, PT, PT, R3, -R0.reuse, RZ ;  /* 0x8000000003030210 */ /* 0x080fe40007ffe0ff */
[----:B------:R-:W-:Y:S02]  /*0160*/  @P0 IADD3 R8, PT, PT, R8, 0x1, RZ ;  /* 0x0000000108080810 */ /* 0x000fe40007ffe0ff */
[----:B------:R-:W-:Y:S02]  /*0170*/  ISETP.GE.U32.AND P1, PT, R3, R0, PT ;  /* 0x000000000300720c */ /* 0x000fe40003f26070 */
[----:B------:R-:W3:Y:S11]  /*0180*/  LDC.64 R2, c[0x0][0x390] ;  /* 0x0000e400ff027b82 */ /* 0x000ef60000000a00 */
[----:B------:R-:W-:-:S02]  /*0190*/  @P1 IADD3 R8, PT, PT, R8, 0x1, RZ ;  /* 0x0000000108081810 */ /* 0x000fc40007ffe0ff */
[----:B------:R-:W-:-:S04]  /*01a0*/  @!P2 LOP3.LUT R8, RZ, R0, RZ, 0x33, !PT ;  /* 0x00000000ff08a212 */ /* 0x000fc800078e33ff */
[----:B------:R-:W-:-:S04]  /*01b0*/  LOP3.LUT R8, R8, 0x3, RZ, 0xc0, !PT ;  /* 0x0000000308087812 */ /* 0x000fc800078ec0ff */
[----:B------:R-:W-:-:S13]  /*01c0*/  ISETP.NE.AND P0, PT, R8, 0x2, PT ;  /* 0x000000020800780c */ /* 0x000fda0003f05270 */
[----:B012---:R-:W-:Y:S05]  /*01d0*/  @!P0 BRA `(.L_x_1) ;  /* 0x0000000000408947 */ /* 0x007fea0003800000 */
[----:B------:R-:W0:Y:S01]  /*01e0*/  LDC.64 R10, c[0x0][0x390] ;  /* 0x0000e400ff0a7b82 */ /* 0x000e220000000a00 */
[----:B------:R-:W-:-:S07]  /*01f0*/  MOV R23, RZ ;  /* 0x000000ff00177202 */ /* 0x000fce0000000f00 */
[----:B------:R-:W1:Y:S08]  /*0200*/  LDC.64 R12, c[0x0][0x380] ;  /* 0x0000e000ff0c7b82 */ /* 0x000e700000000a00 */
[----:B------:R-:W2:Y:S02]  /*0210*/  LDC.64 R14, c[0x0][0x388] ;  /* 0x0000e200ff0e7b82 */ /* 0x000ea40000000a00 */
.L_x_2:
[----:B--2---:R-:W-:-:S04]  /*0220*/  IMAD.WIDE.U32 R16, R9, 0x4, R14 ;  /* 0x0000000409107825 */ /* 0x004fc800078e000e */
[C---:B0-----:R-:W-:Y:S02]  /*0230*/  IMAD.WIDE.U32 R18, R9.reuse, 0x4, R10 ;  /* 0x0000000409127825 */ /* 0x041fe400078e000a */
[----:B------:R-:W2:Y:S04]  /*0240*/  LDG.E R16, desc[UR4][R16.64] ;  /* 0x0000000410107981 */ /* 0x000ea8000c1e1900 */
[----:B------:R-:W2:Y:S01]  /*0250*/  LDG.E R19, desc[UR4][R18.64] ;  /* 0x0000000412137981 */ /* 0x000ea2000c1e1900 */
[----:B-1--4-:R-:W-:Y:S01]  /*0260*/  IMAD.WIDE.U32 R20, R9, 0x4, R12 ;  /* 0x0000000409147825 */ /* 0x012fe200078e000c */
[----:B------:R-:W-:Y:S02]  /*0270*/  IADD3 R23, PT, PT, R23, 0x1, RZ ;  /* 0x0000000117177810 */ /* 0x000fe40007ffe0ff */
[----:B------:R-:W-:-:S02]  /*0280*/  IADD3 R9, PT, PT, R0, R9, RZ ;  /* 0x0000000900097210 */ /* 0x000fc40007ffe0ff */
[----:B------:R-:W-:-:S04]  /*0290*/  LOP3.LUT R22, R8, R23, RZ, 0x3c, !PT ;  /* 0x0000001708167212 */ /* 0x000fc800078e3cff */
[----:B------:R-:W-:Y:S01]  /*02a0*/  ISETP.NE.AND P0, PT, R22, 0x2, PT ;  /* 0x000000021600780c */ /* 0x000fe20003f05270 */
[----:B--2---:R-:W-:-:S05]  /*02b0*/  FADD R25, R16, R19 ;  /* 0x0000001310197221 */ /* 0x004fca0000000000 */
[----:B------:R4:W-:Y:S07]  /*02c0*/  STG.E desc[UR4][R20.64], R25 ;  /* 0x0000001914007986 */ /* 0x0009ee000c101904 */
[----:B------:R-:W-:Y:S05]  /*02d0*/  @P0 BRA `(.L_x_2) ;  /* 0xfffffffc00d00947 */ /* 0x000fea000383ffff */
.L_x_1:
[----:B------:R-:W-:Y:S05]  /*02e0*/  BSYNC.RECONVERGENT B0 ;  /* 0x0000000000007941 */ /* 0x000fea0003800200 */
.L_x_0:
[C---:B------:R-:W-:Y:S01]  /*02f0*/  LEA R11, R0.reuse, R9, 0x1 ;  /* 0x00000009000b7211 */ /* 0x040fe200078e08ff */
[----:B------:R-:W-:Y:S01]  /*0300*/  IMAD R13, R0, 0x3, R9 ;  /* 0x00000003000d7824 */ /* 0x000fe200078e0209 */
[----:B------:R-:W-:-:S07]  /*0310*/  IADD3 R15, PT, PT, R9, R0, RZ ;  /* 0x00000000090f7210 */ /* 0x000fce0007ffe0ff */
.L_x_3:
[----:B------:R-:W-:-:S04]  /*0320*/  IMAD.WIDE.U32 R22, R9, 0x4, R6 ;  /* 0x0000000409167825 */ /* 0x000fc800078e0006 */
[C---:B---34-:R-:W-:Y:S02]  /*0330*/  IMAD.WIDE.U32 R24, R9.reuse, 0x4, R2 ;  /* 0x0000000409187825 */ /* 0x058fe400078e0002 */
[----:B------:R-:W2:Y:S04]  /*0340*/  LDG.E R22, desc[UR4][R22.64] ;  /* 0x0000000416167981 */ /* 0x000ea8000c1e1900 */
[----:B------:R-:W2:Y:S01]  /*0350*/  LDG.E R25, desc[UR4][R24.64] ;  /* 0x0000000418197981 */ /* 0x000ea2000c1e1900 */
[----:B0-----:R-:W-:-:S04]  /*0360*/  IMAD.WIDE.U32 R28, R9, 0x4, R4 ;  /* 0x00000004091c7825 */ /* 0x001fc800078e0004 */
[----:B------:R-:W-:-:S04]  /*0370*/  IMAD.WIDE.U32 R16, R15, 0x4, R6 ;  /* 0x000000040f107825 */ /* 0x000fc800078e0006 */
[----:B------:R-:W-:-:S04]  /*0380*/  IMAD.WIDE.U32 R18, R15, 0x4, R2 ;  /* 0x000000040f127825 */ /* 0x000fc800078e0002 */
[----:B--2---:R-:W-:-:S05]  /*0390*/  FADD R8, R22, R25 ;  /* 0x0000001916087221 */ /* 0x004fca0000000000 */
[----:B------:R0:W-:Y:S04]  /*03a0*/  STG.E desc[UR4][R28.64], R8 ;  /* 0x000000081c007986 */ /* 0x0001e8000c101904 */
[----:B------:R-:W2:Y:S04]  /*03b0*/  LDG.E R16, desc[UR4][R16.64] ;  /* 0x0000000410107981 */ /* 0x000ea8000c1e1900 */
[----:B------:R-:W2:Y:S01]  /*03c0*/  LDG.E R19, desc[UR4][R18.64] ;  /* 0x0000000412137981 */ /* 0x000ea2000c1e1900 */
[----:B------:R-:W-:-:S04]  /*03d0*/  IMAD.WIDE.U32 R20, R15, 0x4, R4 ;  /* 0x000000040f147825 */ /* 0x000fc800078e0004 */
[----:B------:R-:W-:-:S04]  /*03e0*/  IMAD.WIDE.U32 R22, R11, 0x4, R6 ;  /* 0x000000040b167825 */ /* 0x000fc800078e0006 */
[----:B------:R-:W-:-:S04]  /*03f0*/  IMAD.WIDE.U32 R24, R11, 0x4, R2 ;  /* 0x000000040b187825 */ /* 0x000fc800078e0002 */
[----:B--2---:R-:W-:-:S05]  /*0400*/  FADD R10, R16, R19 ;  /* 0x00000013100a7221 */ /* 0x004fca0000000000 */
[----:B------:R1:W-:Y:S04]  /*0410*/  STG.E desc[UR4][R20.64], R10 ;  /* 0x0000000a14007986 */ /* 0x0003e8000c101904 */
[----:B------:R-:W0:Y:S04]  /*0420*/  LDG.E R22, desc[UR4][R22.64] ;  /* 0x0000000416167981 */ /* 0x000e28000c1e1900 */
[----:B------:R-:W0:Y:S01]  /*0430*/  LDG.E R25, desc[UR4][R24.64] ;  /* 0x0000000418197981 */ /* 0x000e22000c1e1900 */
[----:B------:R-:W-:-:S04]  /*0440*/  IMAD.WIDE.U32 R26, R11, 0x4, R4 ;  /* 0x000000040b1a7825 */ /* 0x000fc800078e0004 */
[----:B------:R-:W-:-:S04]  /*0450*/  IMAD.WIDE.U32 R16, R13, 0x4, R6 ;  /* 0x000000040d107825 */ /* 0x000fc800078e0006 */
[----:B------:R-:W-:-:S04]  /*0460*/  IMAD.WIDE.U32 R18, R13, 0x4, R2 ;  /* 0x000000040d127825 */ /* 0x000fc800078e0002 */
[----:B0-----:R-:W-:-:S05]  /*0470*/  FADD R8, R22, R25 ;  /* 0x0000001916087221 */ /* 0x001fca0000000000 */
[----:B------:R0:W-:Y:S04]  /*0480*/  STG.E desc[UR4][R26.64], R8 ;  /* 0x000000081a007986 */ /* 0x0001e8000c101904 */
[----:B------:R-:W1:Y:S04]  /*0490*/  LDG.E R16, desc[UR4][R16.64] ;  /* 0x0000000410107981 */ /* 0x000e68000c1e1900 */
[----:B------:R-:W1:Y:S01]  /*04a0*/  LDG.E R19, desc[UR4][R18.64] ;  /* 0x0000000412137981 */ /* 0x000e62000c1e1900 */
[----:B------:R-:W-:Y:S01]  /*04b0*/  IMAD.WIDE.U32 R28, R13, 0x4, R4 ;  /* 0x000000040d1c7825 */ /* 0x000fe200078e0004 */
[----:B------:R-:W-:-:S02]  /*04c0*/  IADD3 R9, PT, PT, R0, R9, R0 ;  /* 0x0000000900097210 */ /* 0x000fc40007ffe000 */
[C---:B------:R-:W-:Y:S02]  /*04d0*/  LEA R11, R0.reuse, R11, 0x2 ;  /* 0x0000000b000b7211 */ /* 0x040fe400078e10ff */
[C---:B------:R-:W-:Y:S02]  /*04e0*/  IADD3 R9, PT, PT, R0.reuse, R9, R0 ;  /* 0x0000000900097210 */ /* 0x040fe40007ffe000 */
[C---:B------:R-:W-:Y:S02]  /*04f0*/  LEA R13, R0.reuse, R13, 0x2 ;  /* 0x0000000d000d7211 */ /* 0x040fe400078e10ff */
[----:B------:R-:W-:Y:S02]  /*0500*/  ISETP.GE.U32.AND P0, PT, R9, 0x989680, PT ;  /* 0x009896800900780c */ /* 0x000fe40003f06070 */
[----:B------:R-:W-:Y:S01]  /*0510*/  LEA R15, R0, R15, 0x2 ;  /* 0x0000000f000f7211 */ /* 0x000fe200078e10ff */
[----:B-1----:R-:W-:-:S05]  /*0520*/  FADD R21, R16, R19 ;  /* 0x0000001310157221 */ /* 0x002fca0000000000 */
[----:B------:R0:W-:Y:S05]  /*0530*/  STG.E desc[UR4][R28.64], R21 ;  /* 0x000000151c007986 */ /* 0x0001ea000c101904 */
[----:B------:R-:W-:Y:S05]  /*0540*/  @!P0 BRA `(.L_x_3) ;  /* 0xfffffffc00748947 */ /* 0x000fea000383ffff */
[----:B------:R-:W-:Y:S05]  /*0550*/  EXIT ;  /* 0x000000000000794d */ /* 0x000fea0003800000 */
.L_x_4:
[----:B------:R-:W-:-:S00]  /*0560*/  BRA `(.L_x_4) ;  /* 0xfffffffc00fc7947 */ /* 0x000fc0000383ffff */
[----:B------:R-:W-:-:S00]  /*0570*/  NOP ;  /* 0x0000000000007918 */ /* 0x000fc00000000000 */
        /* <DEDUP_REMOVED lines=8> */
.L_x_5:


//--------------------- .nv.shared.reserved.0     --------------------------
	.section	.nv.shared.reserved.0,"aw",@nobits
	.weak		__nv_reservedSMEM_offset_0_alias
	.size		__nv_reservedSMEM_offset_0_alias, 0, 64
	.other		__nv_reservedSMEM_offset_0_alias,@"STO_CUDA_RESERVED_SHARED STV_DEFAULT"
__nv_reservedSMEM_offset_0_alias:
	.zero		0
	.zero		64


//--------------------- .nv.constant0._Z10vector_addPfS_S_i --------------------------
	.section	.nv.constant0._Z10vector_addPfS_S_i,"a",@progbits
	.sectionflags	@""
	.align	4
.nv.constant0._Z10vector_addPfS_S_i:
	.zero		924


//--------------------- SYMBOLS --------------------------

	.type		.nv.reservedSmem.offset0,@object
	.size		.nv.reservedSmem.offset0,0x4
